	.headerflags	@"EF_CUDA_TEXMODE_UNIFIED EF_CUDA_64BIT_ADDRESS EF_CUDA_ACCELERATORS EF_CUDA_SM90 EF_CUDA_VIRTUAL_SM(EF_CUDA_SM90)"
	.elftype	@"ET_EXEC"


//--------------------- .nv.info                  --------------------------
	.section	.nv.info,"",@"SHT_CUDA_INFO"
	.align	4


	//----- nvinfo : EIATTR_REGCOUNT
	.align		4
        /*0000*/ 	.byte	0x04, 0x2f
        /*0002*/ 	.short	(.L_1 - .L_0)
	.align		4
.L_0:
        /*0004*/ 	.word	index@(triton_poi_fused_convolution_silu_10)
        /*0008*/ 	.word	0x00000010


	//----- nvinfo : EIATTR_MIN_STACK_SIZE
	.align		4
.L_1:
        /*000c*/ 	.byte	0x04, 0x12
        /*000e*/ 	.short	(.L_3 - .L_2)
	.align		4
.L_2:
        /*0010*/ 	.word	index@(triton_poi_fused_convolution_silu_10)
        /*0014*/ 	.word	0x00000000


	//----- nvinfo : EIATTR_FRAME_SIZE
	.align		4
.L_3:
        /*0018*/ 	.byte	0x04, 0x11
        /*001a*/ 	.short	(.L_5 - .L_4)
	.align		4
.L_4:
        /*001c*/ 	.word	index@(triton_poi_fused_convolution_silu_10)
        /*0020*/ 	.word	0x00000000


	//----- nvinfo : EIATTR_MIN_STACK_SIZE
	.align		4
.L_5:
        /*0024*/ 	.byte	0x04, 0x12
        /*0026*/ 	.short	(.L_7 - .L_6)
	.align		4
.L_6:
        /*0028*/ 	.word	index@(triton_poi_fused_convolution_silu_10)
        /*002c*/ 	.word	0x00000000
.L_7:


//--------------------- .nv.info.triton_poi_fused_convolution_silu_10 --------------------------
	.section	.nv.info.triton_poi_fused_convolution_silu_10,"",@"SHT_CUDA_INFO"
	.sectionflags	@""
	.align	4


	//----- nvinfo : EIATTR_CUDA_API_VERSION
	.align		4
        /*0000*/ 	.byte	0x04, 0x37
        /*0002*/ 	.short	(.L_9 - .L_8)
.L_8:
        /*0004*/ 	.word	0x0000007c


	//----- nvinfo : EIATTR_KPARAM_INFO
	.align		4
.L_9:
        /*0008*/ 	.byte	0x04, 0x17
        /*000a*/ 	.short	(.L_11 - .L_10)
.L_10:
        /*000c*/ 	.word	0x00000000
        /*0010*/ 	.short	0x0003
        /*0012*/ 	.short	0x0018
        /*0014*/ 	.byte	0x00, 0xf0, 0x11, 0x00


	//----- nvinfo : EIATTR_KPARAM_INFO
	.align		4
.L_11:
        /*0018*/ 	.byte	0x04, 0x17
        /*001a*/ 	.short	(.L_13 - .L_12)
.L_12:
        /*001c*/ 	.word	0x00000000
        /*0020*/ 	.short	0x0002
        /*0022*/ 	.short	0x0010
        /*0024*/ 	.byte	0x00, 0xf4, 0x21, 0x00


	//----- nvinfo : EIATTR_KPARAM_INFO
	.align		4
.L_13:
        /*0028*/ 	.byte	0x04, 0x17
        /*002a*/ 	.short	(.L_15 - .L_14)
.L_14:
        /*002c*/ 	.word	0x00000000
        /*0030*/ 	.short	0x0001
        /*0032*/ 	.short	0x0008
        /*0034*/ 	.byte	0x00, 0xf4, 0x21, 0x00


	//----- nvinfo : EIATTR_KPARAM_INFO
	.align		4
.L_15:
        /*0038*/ 	.byte	0x04, 0x17
        /*003a*/ 	.short	(.L_17 - .L_16)
.L_16:
        /*003c*/ 	.word	0x00000000
        /*0040*/ 	.short	0x0000
        /*0042*/ 	.short	0x0000
        /*0044*/ 	.byte	0x00, 0xf4, 0x21, 0x00


	//----- nvinfo : EIATTR_SPARSE_MMA_MASK
	.align		4
.L_17:
        /*0048*/ 	.byte	0x03, 0x50
        /*004a*/ 	.short	0x0000


	//----- nvinfo : EIATTR_MAXREG_COUNT
	.align		4
        /*004c*/ 	.byte	0x03, 0x1b
        /*004e*/ 	.short	0x00ff


	//----- nvinfo : EIATTR_EXIT_INSTR_OFFSETS
	.align		4
        /*0050*/ 	.byte	0x04, 0x1c
        /*0052*/ 	.short	(.L_19 - .L_18)


	//   ....[0]....
.L_18:
        /*0054*/ 	.word	0x00000330


	//----- nvinfo : EIATTR_REQNTID
	.align		4
.L_19:
        /*0058*/ 	.byte	0x04, 0x10
        /*005a*/ 	.short	(.L_21 - .L_20)
.L_20:
        /*005c*/ 	.word	0x00000100
        /*0060*/ 	.word	0x00000001
        /*0064*/ 	.word	0x00000001


	//----- nvinfo : EIATTR_CBANK_PARAM_SIZE
	.align		4
.L_21:
        /*0068*/ 	.byte	0x03, 0x19
        /*006a*/ 	.short	0x001c


	//----- nvinfo : EIATTR_PARAM_CBANK
	.align		4
        /*006c*/ 	.byte	0x04, 0x0a
        /*006e*/ 	.short	(.L_23 - .L_22)
	.align		4
.L_22:
        /*0070*/ 	.word	index@(.nv.constant0.triton_poi_fused_convolution_silu_10)
        /*0074*/ 	.short	0x0210
        /*0076*/ 	.short	0x001c


	//----- nvinfo : EIATTR_SW_WAR
	.align		4
.L_23:
        /*0078*/ 	.byte	0x04, 0x36
        /*007a*/ 	.short	(.L_25 - .L_24)
.L_24:
        /*007c*/ 	.word	0x00000008
.L_25:


//--------------------- .nv.callgraph             --------------------------
	.section	.nv.callgraph,"",@"SHT_CUDA_CALLGRAPH"
	.align	4
	.sectionentsize	8
	.align		4
        /*0000*/ 	.word	0x00000000
	.align		4
        /*0004*/ 	.word	0xffffffff
	.align		4
        /*0008*/ 	.word	0x00000000
	.align		4
        /*000c*/ 	.word	0xfffffffe
	.align		4
        /*0010*/ 	.word	0x00000000
	.align		4
        /*0014*/ 	.word	0xfffffffd
	.align		4
        /*0018*/ 	.word	0x00000000
	.align		4
        /*001c*/ 	.word	0xfffffffc


//--------------------- .text.triton_poi_fused_convolution_silu_10 --------------------------
	.section	.text.triton_poi_fused_convolution_silu_10,"ax",@progbits
	.align	128
        .global         triton_poi_fused_convolution_silu_10
        .type           triton_poi_fused_convolution_silu_10,@function
        .size           triton_poi_fused_convolution_silu_10,(.L_x_1 - triton_poi_fused_convolution_silu_10)
        .other          triton_poi_fused_convolution_silu_10,@"STO_CUDA_ENTRY STV_DEFAULT"
triton_poi_fused_convolution_silu_10:
.text.triton_poi_fused_convolution_silu_10:
[----:B------:R-:W-:Y:S01]  /*0000*/  LDC R1, c[0x0][0x28] ;  /* 0x00000a00ff017b82 */ /* 0x000fe20000000800 */
[----:B------:R-:W1:Y:S07]  /*0010*/  S2R R0, SR_TID.X ;  /* 0x0000000000007919 */ /* 0x000e6e0000002100 */
[----:B------:R-:W2:Y:S01]  /*0020*/  LDC.64 R6, c[0x0][0x218] ;  /* 0x00008600ff067b82 */ /* 0x000ea20000000a00 */
[----:B------:R-:W-:Y:S01]  /*0030*/  ULDC.64 UR4, c[0x0][0x208] ;  /* 0x0000820000047ab9 */ /* 0x000fe20000000a00 */
[----:B------:R-:W3:Y:S06]  /*0040*/  S2R R5, SR_CTAID.X ;  /* 0x0000000000057919 */ /* 0x000eec0000002500 */
[----:B------:R-:W4:Y:S01]  /*0050*/  LDC.64 R2, c[0x0][0x210] ;  /* 0x00008400ff027b82 */ /* 0x000f220000000a00 */
[----:B-1----:R-:W-:-:S04]  /*0060*/  SHF.L.U32 R0, R0, 0x1, RZ ;  /* 0x0000000100007819 */ /* 0x002fc800000006ff */
[----:B------:R-:W-:Y:S02]  /*0070*/  LOP3.LUT R0, R0, 0x1fe, RZ, 0xc0, !PT ;  /* 0x000001fe00007812 */ /* 0x000fe400078ec0ff */
[----:B---3--:R-:W-:Y:S02]  /*0080*/  SHF.R.S32.HI R4, RZ, 0x16, R5 ;  /* 0x00000016ff047819 */ /* 0x008fe40000011405 */
[----:B------:R-:W-:Y:S02]  /*0090*/  LEA R0, R5, R0, 0x9 ;  /* 0x0000000005007211 */ /* 0x000fe400078e48ff */
[----:B------:R-:W-:-:S03]  /*00a0*/  SGXT R5, R4, 0x1 ;  /* 0x000000010405781a */ /* 0x000fc60000000200 */
[----:B----4-:R-:W-:Y:S01]  /*00b0*/  IMAD.WIDE R2, R0, 0x4, R2 ;  /* 0x0000000400027825 */ /* 0x010fe200078e0202 */
[----:B------:R-:W-:-:S04]  /*00c0*/  LEA.HI R5, R5, R0, RZ, 0x6 ;  /* 0x0000000005057211 */ /* 0x000fc800078f30ff */
[----:B------:R-:W-:-:S04]  /*00d0*/  LOP3.LUT R5, R5, 0xffffffc0, RZ, 0xc0, !PT ;  /* 0xffffffc005057812 */ /* 0x000fc800078ec0ff */
[----:B------:R-:W-:-:S05]  /*00e0*/  IADD3 R5, R0, -R5, RZ ;  /* 0x8000000500057210 */ /* 0x000fca0007ffe0ff */
[----:B--2---:R-:W-:Y:S02]  /*00f0*/  IMAD.WIDE R6, R5, 0x4, R6 ;  /* 0x0000000405067825 */ /* 0x004fe400078e0206 */
[----:B------:R-:W2:Y:S04]  /*0100*/  LDG.E.64 R4, desc[UR4][R2.64] ;  /* 0x0000000402047981 */ /* 0x000ea8000c1e1b00 */
[----:B------:R-:W2:Y:S02]  /*0110*/  LDG.E.EL.64 R6, desc[UR4][R6.64] ;  /* 0x0000000406067981 */ /* 0x000ea4000c2e1b00 */
[----:B--2---:R-:W-:Y:S01]  /*0120*/  FADD R4, R4, R6 ;  /* 0x0000000604047221 */ /* 0x004fe20000000000 */
[----:B------:R-:W-:-:S03]  /*0130*/  FADD R5, R5, R7 ;  /* 0x0000000705057221 */ /* 0x000fc60000000000 */
[----:B------:R-:W-:Y:S02]  /*0140*/  FADD R8, RZ, -R4 ;  /* 0x80000004ff087221 */ /* 0x000fe40000000000 */
[----:B------:R-:W-:Y:S02]  /*0150*/  STG.E.64 desc[UR4][R2.64], R4 ;  /* 0x0000000402007986 */ /* 0x000fe4000c101b04 */
[----:B------:R-:W-:Y:S01]  /*0160*/  FMUL R9, R8, 1.4426950216293334961 ;  /* 0x3fb8aa3b08097820 */ /* 0x000fe20000400000 */
[----:B------:R-:W-:-:S04]  /*0170*/  FADD R8, RZ, -R5 ;  /* 0x80000005ff087221 */ /* 0x000fc80000000000 */
[----:B------:R-:W-:Y:S01]  /*0180*/  FMUL R10, R8, 1.4426950216293334961 ;  /* 0x3fb8aa3b080a7820 */ /* 0x000fe20000400000 */
[----:B------:R-:W-:-:S04]  /*0190*/  FSETP.GEU.AND P0, PT, R9, -126, PT ;  /* 0xc2fc00000900780b */ /* 0x000fc80003f0e000 */
[----:B------:R-:W-:-:S09]  /*01a0*/  FSETP.GEU.AND P1, PT, R10, -126, PT ;  /* 0xc2fc00000a00780b */ /* 0x000fd20003f2e000 */
[----:B------:R-:W-:-:S04]  /*01b0*/  @!P0 FMUL R9, R9, 0.5 ;  /* 0x3f00000009098820 */ /* 0x000fc80000400000 */
[----:B------:R-:W-:Y:S01]  /*01c0*/  @!P1 FMUL R10, R10, 0.5 ;  /* 0x3f0000000a0a9820 */ /* 0x000fe20000400000 */
[----:B------:R-:W1:Y:S08]  /*01d0*/  MUFU.EX2 R8, R9 ;  /* 0x0000000900087308 */ /* 0x000e700000000800 */
[----:B------:R2:W3:Y:S01]  /*01e0*/  MUFU.EX2 R6, R10 ;  /* 0x0000000a00067308 */ /* 0x0004e20000000800 */
[----:B-1----:R-:W-:Y:S01]  /*01f0*/  @!P0 FMUL R8, R8, R8 ;  /* 0x0000000808088220 */ /* 0x002fe20000400000 */
[----:B--2---:R-:W-:-:S03]  /*0200*/  HFMA2.MMA R10, -RZ, RZ, 1.625, 0 ;  /* 0x3e800000ff0a7435 */ /* 0x004fc600000001ff */
[----:B------:R-:W-:Y:S01]  /*0210*/  FADD R8, R8, 1 ;  /* 0x3f80000008087421 */ /* 0x000fe20000000000 */
[----:B---3--:R-:W-:-:S04]  /*0220*/  @!P1 FMUL R6, R6, R6 ;  /* 0x0000000606069220 */ /* 0x008fc80000400000 */
[----:B------:R-:W-:Y:S01]  /*0230*/  FSETP.GT.AND P0, PT, R8, 8.50705917302346158658e+37, PT ;  /* 0x7e8000000800780b */ /* 0x000fe20003f04000 */
[----:B------:R-:W-:-:S03]  /*0240*/  FADD R11, R6, 1 ;  /* 0x3f800000060b7421 */ /* 0x000fc60000000000 */
[----:B------:R-:W-:Y:S01]  /*0250*/  FSEL R9, R10, 1, P0 ;  /* 0x3f8000000a097808 */ /* 0x000fe20000000000 */
[----:B------:R-:W1:Y:S01]  /*0260*/  LDC.64 R6, c[0x0][0x220] ;  /* 0x00008800ff067b82 */ /* 0x000e620000000a00 */
[----:B------:R-:W-:-:S04]  /*0270*/  FSETP.GT.AND P1, PT, R11, 8.50705917302346158658e+37, PT ;  /* 0x7e8000000b00780b */ /* 0x000fc80003f24000 */
[----:B------:R-:W-:-:S03]  /*0280*/  FSEL R10, R10, 1, P1 ;  /* 0x3f8000000a0a7808 */ /* 0x000fc60000800000 */
[----:B------:R-:W-:-:S06]  /*0290*/  @P0 FMUL R8, R8, 0.25 ;  /* 0x3e80000008080820 */ /* 0x000fcc0000400000 */
[----:B------:R-:W2:Y:S01]  /*02a0*/  MUFU.RCP R8, R8 ;  /* 0x0000000800087308 */ /* 0x000ea20000001000 */
[----:B------:R-:W-:-:S07]  /*02b0*/  @P1 FMUL R11, R11, 0.25 ;  /* 0x3e8000000b0b1820 */ /* 0x000fce0000400000 */
[----:B------:R-:W3:Y:S01]  /*02c0*/  MUFU.RCP R11, R11 ;  /* 0x0000000b000b7308 */ /* 0x000ee20000001000 */
[----:B-1----:R-:W-:-:S04]  /*02d0*/  IMAD.WIDE R6, R0, 0x4, R6 ;  /* 0x0000000400067825 */ /* 0x002fc800078e0206 */
[----:B--2---:R-:W-:-:S04]  /*02e0*/  FMUL R9, R8, R9 ;  /* 0x0000000908097220 */ /* 0x004fc80000400000 */
[----:B------:R-:W-:Y:S01]  /*02f0*/  FMUL R12, R4, R9 ;  /* 0x00000009040c7220 */ /* 0x000fe20000400000 */
[----:B---3--:R-:W-:-:S04]  /*0300*/  FMUL R10, R11, R10 ;  /* 0x0000000a0b0a7220 */ /* 0x008fc80000400000 */
[----:B------:R-:W-:-:S05]  /*0310*/  FMUL R13, R5, R10 ;  /* 0x0000000a050d7220 */ /* 0x000fca0000400000 */
[----:B------:R-:W-:Y:S01]  /*0320*/  STG.E.64 desc[UR4][R6.64], R12 ;  /* 0x0000000c06007986 */ /* 0x000fe2000c101b04 */
[----:B------:R-:W-:Y:S05]  /*0330*/  EXIT ;  /* 0x000000000000794d */ /* 0x000fea0003800000 */
.L_x_0:
[----:B------:R-:W-:-:S00]  /*0340*/  BRA `(.L_x_0) ;  /* 0xfffffffc00fc7947 */ /* 0x000fc0000383ffff */
[----:B------:R-:W-:-:S00]  /*0350*/  NOP ;  /* 0x0000000000007918 */ /* 0x000fc00000000000 */
        /* <DEDUP_REMOVED lines=10> */
.L_x_1:


//--------------------- .nv.constant0.triton_poi_fused_convolution_silu_10 --------------------------
	.section	.nv.constant0.triton_poi_fused_convolution_silu_10,"a",@progbits
	.sectionflags	@""
	.align	4
.nv.constant0.triton_poi_fused_convolution_silu_10:
	.zero		556
